	.headerflags	@"EF_CUDA_TEXMODE_UNIFIED EF_CUDA_64BIT_ADDRESS EF_CUDA_ACCELERATORS EF_CUDA_SM90 EF_CUDA_VIRTUAL_SM(EF_CUDA_SM90)"
	.elftype	@"ET_EXEC"


//--------------------- .nv.info                  --------------------------
	.section	.nv.info,"",@"SHT_CUDA_INFO"
	.align	4


	//----- nvinfo : EIATTR_REGCOUNT
	.align		4
        /*0000*/ 	.byte	0x04, 0x2f
        /*0002*/ 	.short	(.L_3 - .L_2)
	.align		4
.L_2:
        /*0004*/ 	.word	index@(triton_poi_fused_add_convolution_div_sqrt_25)
        /*0008*/ 	.word	0x00000028


	//----- nvinfo : EIATTR_MIN_STACK_SIZE
	.align		4
.L_3:
        /*000c*/ 	.byte	0x04, 0x12
        /*000e*/ 	.short	(.L_5 - .L_4)
	.align		4
.L_4:
        /*0010*/ 	.word	index@(triton_poi_fused_add_convolution_div_sqrt_25)
        /*0014*/ 	.word	0x00000000


	//----- nvinfo : EIATTR_FRAME_SIZE
	.align		4
.L_5:
        /*0018*/ 	.byte	0x04, 0x11
        /*001a*/ 	.short	(.L_7 - .L_6)
	.align		4
.L_6:
        /*001c*/ 	.word	index@(triton_poi_fused_add_convolution_div_sqrt_25)
        /*0020*/ 	.word	0x00000000


	//----- nvinfo : EIATTR_MIN_STACK_SIZE
	.align		4
.L_7:
        /*0024*/ 	.byte	0x04, 0x12
        /*0026*/ 	.short	(.L_9 - .L_8)
	.align		4
.L_8:
        /*0028*/ 	.word	index@(triton_poi_fused_add_convolution_div_sqrt_25)
        /*002c*/ 	.word	0x00000000
.L_9:


//--------------------- .nv.info.triton_poi_fused_add_convolution_div_sqrt_25 --------------------------
	.section	.nv.info.triton_poi_fused_add_convolution_div_sqrt_25,"",@"SHT_CUDA_INFO"
	.sectionflags	@""
	.align	4


	//----- nvinfo : EIATTR_CUDA_API_VERSION
	.align		4
        /*0000*/ 	.byte	0x04, 0x37
        /*0002*/ 	.short	(.L_11 - .L_10)
.L_10:
        /*0004*/ 	.word	0x0000007c


	//----- nvinfo : EIATTR_KPARAM_INFO
	.align		4
.L_11:
        /*0008*/ 	.byte	0x04, 0x17
        /*000a*/ 	.short	(.L_13 - .L_12)
.L_12:
        /*000c*/ 	.word	0x00000000
        /*0010*/ 	.short	0x0005
        /*0012*/ 	.short	0x0024
        /*0014*/ 	.byte	0x00, 0xf0, 0x11, 0x00


	//----- nvinfo : EIATTR_KPARAM_INFO
	.align		4
.L_13:
        /*0018*/ 	.byte	0x04, 0x17
        /*001a*/ 	.short	(.L_15 - .L_14)
.L_14:
        /*001c*/ 	.word	0x00000000
        /*0020*/ 	.short	0x0004
        /*0022*/ 	.short	0x0020
        /*0024*/ 	.byte	0x00, 0xf0, 0x11, 0x00


	//----- nvinfo : EIATTR_KPARAM_INFO
	.align		4
.L_15:
        /*0028*/ 	.byte	0x04, 0x17
        /*002a*/ 	.short	(.L_17 - .L_16)
.L_16:
        /*002c*/ 	.word	0x00000000
        /*0030*/ 	.short	0x0003
        /*0032*/ 	.short	0x0018
        /*0034*/ 	.byte	0x00, 0xf4, 0x21, 0x00


	//----- nvinfo : EIATTR_KPARAM_INFO
	.align		4
.L_17:
        /*0038*/ 	.byte	0x04, 0x17
        /*003a*/ 	.short	(.L_19 - .L_18)
.L_18:
        /*003c*/ 	.word	0x00000000
        /*0040*/ 	.short	0x0002
        /*0042*/ 	.short	0x0010
        /*0044*/ 	.byte	0x00, 0xf4, 0x21, 0x00


	//----- nvinfo : EIATTR_KPARAM_INFO
	.align		4
.L_19:
        /*0048*/ 	.byte	0x04, 0x17
        /*004a*/ 	.short	(.L_21 - .L_20)
.L_20:
        /*004c*/ 	.word	0x00000000
        /*0050*/ 	.short	0x0001
        /*0052*/ 	.short	0x0008
        /*0054*/ 	.byte	0x00, 0xf4, 0x21, 0x00


	//----- nvinfo : EIATTR_KPARAM_INFO
	.align		4
.L_21:
        /*0058*/ 	.byte	0x04, 0x17
        /*005a*/ 	.short	(.L_23 - .L_22)
.L_22:
        /*005c*/ 	.word	0x00000000
        /*0060*/ 	.short	0x0000
        /*0062*/ 	.short	0x0000
        /*0064*/ 	.byte	0x00, 0xf4, 0x21, 0x00


	//----- nvinfo : EIATTR_SPARSE_MMA_MASK
	.align		4
.L_23:
        /*0068*/ 	.byte	0x03, 0x50
        /*006a*/ 	.short	0x0000


	//----- nvinfo : EIATTR_MAXREG_COUNT
	.align		4
        /*006c*/ 	.byte	0x03, 0x1b
        /*006e*/ 	.short	0x00ff


	//----- nvinfo : EIATTR_EXIT_INSTR_OFFSETS
	.align		4
        /*0070*/ 	.byte	0x04, 0x1c
        /*0072*/ 	.short	(.L_25 - .L_24)


	//   ....[0]....
.L_24:
        /*0074*/ 	.word	0x00000fd0


	//   ....[1]....
        /*0078*/ 	.word	0x00001020


	//----- nvinfo : EIATTR_REQNTID
	.align		4
.L_25:
        /*007c*/ 	.byte	0x04, 0x10
        /*007e*/ 	.short	(.L_27 - .L_26)
.L_26:
        /*0080*/ 	.word	0x00000080
        /*0084*/ 	.word	0x00000001
        /*0088*/ 	.word	0x00000001


	//----- nvinfo : EIATTR_CBANK_PARAM_SIZE
	.align		4
.L_27:
        /*008c*/ 	.byte	0x03, 0x19
        /*008e*/ 	.short	0x0028


	//----- nvinfo : EIATTR_PARAM_CBANK
	.align		4
        /*0090*/ 	.byte	0x04, 0x0a
        /*0092*/ 	.short	(.L_29 - .L_28)
	.align		4
.L_28:
        /*0094*/ 	.word	index@(.nv.constant0.triton_poi_fused_add_convolution_div_sqrt_25)
        /*0098*/ 	.short	0x0210
        /*009a*/ 	.short	0x0028


	//----- nvinfo : EIATTR_SW_WAR
	.align		4
.L_29:
        /*009c*/ 	.byte	0x04, 0x36
        /*009e*/ 	.short	(.L_31 - .L_30)
.L_30:
        /*00a0*/ 	.word	0x00000008
.L_31:


//--------------------- .nv.callgraph             --------------------------
	.section	.nv.callgraph,"",@"SHT_CUDA_CALLGRAPH"
	.align	4
	.sectionentsize	8
	.align		4
        /*0000*/ 	.word	0x00000000
	.align		4
        /*0004*/ 	.word	0xffffffff
	.align		4
        /*0008*/ 	.word	0x00000000
	.align		4
        /*000c*/ 	.word	0xfffffffe
	.align		4
        /*0010*/ 	.word	0x00000000
	.align		4
        /*0014*/ 	.word	0xfffffffd
	.align		4
        /*0018*/ 	.word	0x00000000
	.align		4
        /*001c*/ 	.word	0xfffffffc


//--------------------- .nv.constant4             --------------------------
	.section	.nv.constant4,"a",@progbits
	.align	8
	.align		8
.nv.constant4:
        /*0000*/ 	.dword	_$_str
	.align		8
        /*0008*/ 	.dword	_$_str_$_2


//--------------------- .text.triton_poi_fused_add_convolution_div_sqrt_25 --------------------------
	.section	.text.triton_poi_fused_add_convolution_div_sqrt_25,"ax",@progbits
	.sectionflags	@"SHF_BARRIERS=1"
	.align	128
        .global         triton_poi_fused_add_convolution_div_sqrt_25
        .type           triton_poi_fused_add_convolution_div_sqrt_25,@function
        .size           triton_poi_fused_add_convolution_div_sqrt_25,(.L_x_1 - triton_poi_fused_add_convolution_div_sqrt_25)
        .other          triton_poi_fused_add_convolution_div_sqrt_25,@"STO_CUDA_ENTRY STV_DEFAULT"
triton_poi_fused_add_convolution_div_sqrt_25:
.text.triton_poi_fused_add_convolution_div_sqrt_25:
[----:B------:R-:W0:Y:S01]  /*0000*/  LDC R1, c[0x0][0x28] ;  /* 0x00000a00ff017b82 */ /* 0x000e220000000800 */
[----:B------:R-:W1:Y:S07]  /*0010*/  S2R R7, SR_TID.X ;  /* 0x0000000000077919 */ /* 0x000e6e0000002100 */
[----:B------:R-:W2:Y:S01]  /*0020*/  LDC.64 R18, c[0x0][0x218] ;  /* 0x00008600ff127b82 */ /* 0x000ea20000000a00 */
[----:B------:R-:W-:Y:S01]  /*0030*/  ULDC.64 UR6, c[0x0][0x208] ;  /* 0x0000820000067ab9 */ /* 0x000fe20000000a00 */
[----:B------:R-:W3:Y:S01]  /*0040*/  S2R R2, SR_CTAID.Y ;  /* 0x0000000000027919 */ /* 0x000ee20000002600 */
[----:B------:R-:W4:Y:S05]  /*0050*/  S2R R4, SR_CTAID.X ;  /* 0x0000000000047919 */ /* 0x000f2a0000002500 */
[----:B------:R-:W5:Y:S01]  /*0060*/  LDC.64 R16, c[0x0][0x210] ;  /* 0x00008400ff107b82 */ /* 0x000f620000000a00 */
[----:B-1----:R-:W-:-:S02]  /*0070*/  SHF.R.U32.HI R3, RZ, 0x4, R7 ;  /* 0x00000004ff037819 */ /* 0x002fc40000011607 */
[----:B---3--:R-:W-:Y:S02]  /*0080*/  SHF.L.U32 R2, R2, 0x6, RZ ;  /* 0x0000000602027819 */ /* 0x008fe400000006ff */
[----:B------:R-:W-:Y:S02]  /*0090*/  SGXT.U32 R3, R3, 0x3 ;  /* 0x000000030303781a */ /* 0x000fe40000000000 */
[----:B----4-:R-:W-:Y:S02]  /*00a0*/  SHF.L.U32 R4, R4, 0x4, RZ ;  /* 0x0000000404047819 */ /* 0x010fe400000006ff */
[----:B------:R-:W-:Y:S02]  /*00b0*/  LOP3.LUT R33, R2, R3, RZ, 0xfc, !PT ;  /* 0x0000000302217212 */ /* 0x000fe400078efcff */
[----:B------:R-:W-:-:S03]  /*00c0*/  LOP3.LUT R36, R4, 0xf, R7, 0xf8, !PT ;  /* 0x0000000f04247812 */ /* 0x000fc600078ef807 */
[----:B------:R-:W-:Y:S01]  /*00d0*/  IMAD.HI R0, R33, 0x2aaaaaab, RZ ;  /* 0x2aaaaaab21007827 */ /* 0x000fe200078e02ff */
[----:B------:R-:W-:-:S04]  /*00e0*/  ISETP.GE.AND P0, PT, R36, 0x9, PT ;  /* 0x000000092400780c */ /* 0x000fc80003f06270 */
[----:B------:R-:W-:Y:S02]  /*00f0*/  SHF.R.U32.HI R5, RZ, 0x1f, R0 ;  /* 0x0000001fff057819 */ /* 0x000fe40000011600 */
[----:B------:R-:W-:Y:S02]  /*0100*/  ISETP.LT.AND P6, PT, R33, 0x600, !P0 ;  /* 0x000006002100780c */ /* 0x000fe400047c1270 */
[----:B------:R-:W-:-:S05]  /*0110*/  LEA.HI.SX32 R5, R0, R5, 0x1a ;  /* 0x0000000500057211 */ /* 0x000fca00078fd2ff */
[----:B------:R-:W-:Y:S02]  /*0120*/  IMAD R11, R5, 0x9, R36 ;  /* 0x00000009050b7824 */ /* 0x000fe400078e0224 */
[----:B------:R-:W-:Y:S02]  /*0130*/  IMAD.MOV.U32 R5, RZ, RZ, RZ ;  /* 0x000000ffff057224 */ /* 0x000fe400078e00ff */
[----:B--2---:R-:W-:-:S05]  /*0140*/  IMAD.WIDE R10, R11, 0x4, R18 ;  /* 0x000000040b0a7825 */ /* 0x004fca00078e0212 */
[----:B------:R-:W2:Y:S01]  /*0150*/  @P6 LDG.E.EL R5, desc[UR6][R10.64] ;  /* 0x000000060a056981 */ /* 0x000ea2000c2e1900 */
[----:B------:R-:W-:Y:S01]  /*0160*/  HFMA2.MMA R6, -RZ, RZ, 0, 0 ;  /* 0x00000000ff067435 */ /* 0x000fe200000001ff */
[----:B------:R-:W-:-:S04]  /*0170*/  IMAD R33, R33, 0x9, R36 ;  /* 0x0000000921217824 */ /* 0x000fc800078e0224 */
[----:B-----5:R-:W-:-:S05]  /*0180*/  IMAD.WIDE R8, R33, 0x4, R16 ;  /* 0x0000000421087825 */ /* 0x020fca00078e0210 */
[----:B------:R1:W3:Y:S01]  /*0190*/  @P6 LDG.E.EL R6, desc[UR6][R8.64] ;  /* 0x0000000608066981 */ /* 0x0002e2000c2e1900 */
[----:B------:R-:W-:Y:S02]  /*01a0*/  LOP3.LUT R15, R2, 0x8, R3, 0xfe, !PT ;  /* 0x00000008020f7812 */ /* 0x000fe400078efe03 */
[----:B------:R-:W-:Y:S02]  /*01b0*/  LOP3.LUT R14, R2, 0x10, R3, 0xfe, !PT ;  /* 0x00000010020e7812 */ /* 0x000fe400078efe03 */
[C---:B------:R-:W-:Y:S01]  /*01c0*/  ISETP.LT.AND P1, PT, R15.reuse, 0x600, !P0 ;  /* 0x000006000f00780c */ /* 0x040fe20004721270 */
[----:B------:R-:W-:Y:S01]  /*01d0*/  IMAD.HI R0, R15, 0x2aaaaaab, RZ ;  /* 0x2aaaaaab0f007827 */ /* 0x000fe200078e02ff */
[----:B------:R-:W-:-:S03]  /*01e0*/  MOV R31, RZ ;  /* 0x000000ff001f7202 */ /* 0x000fc60000000f00 */
[----:B-1----:R-:W-:Y:S01]  /*01f0*/  IMAD.HI R8, R14, 0x2aaaaaab, RZ ;  /* 0x2aaaaaab0e087827 */ /* 0x002fe200078e02ff */
[----:B------:R-:W-:-:S03]  /*0200*/  SHF.R.U32.HI R13, RZ, 0x1f, R0 ;  /* 0x0000001fff0d7819 */ /* 0x000fc60000011600 */
[----:B------:R-:W-:Y:S01]  /*0210*/  IMAD R9, R15, 0x9, R36 ;  /* 0x000000090f097824 */ /* 0x000fe200078e0224 */
[----:B------:R-:W-:Y:S02]  /*0220*/  LEA.HI.SX32 R13, R0, R13, 0x1a ;  /* 0x0000000d000d7211 */ /* 0x000fe400078fd2ff */
[----:B------:R-:W-:Y:S02]  /*0230*/  SHF.R.U32.HI R15, RZ, 0x1f, R8 ;  /* 0x0000001fff0f7819 */ /* 0x000fe40000011608 */
[----:B------:R-:W-:Y:S01]  /*0240*/  ISETP.LT.AND P5, PT, R14, 0x600, !P0 ;  /* 0x000006000e00780c */ /* 0x000fe200047a1270 */
[----:B------:R-:W-:Y:S01]  /*0250*/  IMAD R13, R13, 0x9, R36 ;  /* 0x000000090d0d7824 */ /* 0x000fe200078e0224 */
[----:B------:R-:W-:Y:S02]  /*0260*/  LEA.HI.SX32 R15, R8, R15, 0x1a ;  /* 0x0000000f080f7211 */ /* 0x000fe400078fd2ff */
[----:B------:R-:W-:Y:S01]  /*0270*/  LOP3.LUT R8, R2, 0x18, R3, 0xfe, !PT ;  /* 0x0000001802087812 */ /* 0x000fe200078efe03 */
[----:B------:R-:W-:Y:S01]  /*0280*/  IMAD.WIDE R12, R13, 0x4, R18 ;  /* 0x000000040d0c7825 */ /* 0x000fe200078e0212 */
[----:B------:R-:W-:-:S03]  /*0290*/  IADD3 R23, R33, 0x90, RZ ;  /* 0x0000009021177810 */ /* 0x000fc60007ffe0ff */
[----:B------:R-:W-:Y:S01]  /*02a0*/  IMAD.MOV.U32 R22, RZ, RZ, RZ ;  /* 0x000000ffff167224 */ /* 0x000fe200078e00ff */
[----:B------:R1:W4:Y:S01]  /*02b0*/  @P1 LDG.E.EL R31, desc[UR6][R12.64] ;  /* 0x000000060c1f1981 */ /* 0x000322000c2e1900 */
[----:B------:R-:W-:Y:S01]  /*02c0*/  IMAD R15, R15, 0x9, R36 ;  /* 0x000000090f0f7824 */ /* 0x000fe200078e0224 */
[----:B------:R-:W-:Y:S01]  /*02d0*/  CS2R R26, SRZ ;  /* 0x00000000001a7805 */ /* 0x000fe2000001ff00 */
[----:B------:R-:W-:Y:S01]  /*02e0*/  IMAD.HI R14, R8, 0x2aaaaaab, RZ ;  /* 0x2aaaaaab080e7827 */ /* 0x000fe200078e02ff */
[----:B------:R-:W-:Y:S02]  /*02f0*/  CS2R R24, SRZ ;  /* 0x0000000000187805 */ /* 0x000fe4000001ff00 */
[----:B------:R-:W-:Y:S01]  /*0300*/  P2R R0, PR, RZ, 0x2 ;  /* 0x00000002ff007803 */ /* 0x000fe20000000000 */
[----:B------:R-:W-:-:S04]  /*0310*/  IMAD.WIDE R10, R9, 0x4, R16 ;  /* 0x00000004090a7825 */ /* 0x000fc800078e0210 */
[----:B-1----:R-:W-:Y:S01]  /*0320*/  IMAD.WIDE R12, R15, 0x4, R18 ;  /* 0x000000040f0c7825 */ /* 0x002fe200078e0212 */
[----:B------:R-:W-:Y:S01]  /*0330*/  SHF.R.U32.HI R15, RZ, 0x1f, R14 ;  /* 0x0000001fff0f7819 */ /* 0x000fe2000001160e */
[----:B------:R1:W5:Y:S01]  /*0340*/  @P1 LDG.E.EL R22, desc[UR6][R10.64] ;  /* 0x000000060a161981 */ /* 0x000362000c2e1900 */
[----:B------:R-:W-:Y:S02]  /*0350*/  ISETP.LT.AND P4, PT, R8, 0x600, !P0 ;  /* 0x000006000800780c */ /* 0x000fe40004781270 */
[----:B------:R-:W-:Y:S01]  /*0360*/  LEA.HI.SX32 R15, R14, R15, 0x1a ;  /* 0x0000000f0e0f7211 */ /* 0x000fe200078fd2ff */
[----:B------:R1:W4:Y:S01]  /*0370*/  @P5 LDG.E.EL R27, desc[UR6][R12.64] ;  /* 0x000000060c1b5981 */ /* 0x000322000c2e1900 */
[----:B------:R-:W-:Y:S02]  /*0380*/  LOP3.LUT R14, R2, 0x20, R3, 0xfe, !PT ;  /* 0x00000020020e7812 */ /* 0x000fe400078efe03 */
[----:B------:R-:W-:Y:S01]  /*0390*/  IADD3 R8, R33, 0xd8, RZ ;  /* 0x000000d821087810 */ /* 0x000fe20007ffe0ff */
[----:B------:R-:W-:-:S02]  /*03a0*/  IMAD R15, R15, 0x9, R36 ;  /* 0x000000090f0f7824 */ /* 0x000fc400078e0224 */
[----:B-1----:R-:W-:Y:S01]  /*03b0*/  IMAD.WIDE R10, R23, 0x4, R16 ;  /* 0x00000004170a7825 */ /* 0x002fe200078e0210 */
[----:B------:R-:W-:-:S03]  /*03c0*/  ISETP.LT.AND P3, PT, R14, 0x600, !P0 ;  /* 0x000006000e00780c */ /* 0x000fc60004761270 */
[----:B0-----:R-:W-:Y:S01]  /*03d0*/  IMAD.WIDE R12, R15, 0x4, R18 ;  /* 0x000000040f0c7825 */ /* 0x001fe200078e0212 */
[----:B------:R0:W4:Y:S03]  /*03e0*/  @P5 LDG.E.EL R24, desc[UR6][R10.64] ;  /* 0x000000060a185981 */ /* 0x000126000c2e1900 */
[----:B------:R-:W-:Y:S01]  /*03f0*/  IMAD.HI R15, R14, 0x2aaaaaab, RZ ;  /* 0x2aaaaaab0e0f7827 */ /* 0x000fe200078e02ff */
[----:B------:R-:W-:Y:S01]  /*0400*/  LOP3.LUT R14, R2, 0x28, R3, 0xfe, !PT ;  /* 0x00000028020e7812 */ /* 0x000fe200078efe03 */
[----:B------:R-:W4:Y:S02]  /*0410*/  @P4 LDG.E.EL R25, desc[UR6][R12.64] ;  /* 0x000000060c194981 */ /* 0x000f24000c2e1900 */
[----:B0-----:R-:W-:-:S05]  /*0420*/  IMAD.WIDE R10, R8, 0x4, R16 ;  /* 0x00000004080a7825 */ /* 0x001fca00078e0210 */
[----:B------:R0:W4:Y:S01]  /*0430*/  @P4 LDG.E.EL R26, desc[UR6][R10.64] ;  /* 0x000000060a1a4981 */ /* 0x000122000c2e1900 */
[----:B------:R-:W-:Y:S01]  /*0440*/  SHF.R.U32.HI R20, RZ, 0x1f, R15 ;  /* 0x0000001fff147819 */ /* 0x000fe2000001160f */
[----:B0-----:R-:W-:-:S03]  /*0450*/  IMAD.HI R11, R14, 0x2aaaaaab, RZ ;  /* 0x2aaaaaab0e0b7827 */ /* 0x001fc600078e02ff */
[----:B------:R-:W-:Y:S02]  /*0460*/  LEA.HI.SX32 R15, R15, R20, 0x1a ;  /* 0x000000140f0f7211 */ /* 0x000fe400078fd2ff */
[----:B------:R-:W-:-:S04]  /*0470*/  SHF.R.U32.HI R30, RZ, 0x1f, R11 ;  /* 0x0000001fff1e7819 */ /* 0x000fc8000001160b */
[----:B------:R-:W-:Y:S01]  /*0480*/  LEA.HI.SX32 R11, R11, R30, 0x1a ;  /* 0x0000001e0b0b7211 */ /* 0x000fe200078fd2ff */
[----:B------:R-:W-:-:S04]  /*0490*/  IMAD R15, R15, 0x9, R36 ;  /* 0x000000090f0f7824 */ /* 0x000fc800078e0224 */
[----:B------:R-:W-:Y:S02]  /*04a0*/  IMAD R11, R11, 0x9, R36 ;  /* 0x000000090b0b7824 */ /* 0x000fe400078e0224 */
[----:B------:R-:W-:Y:S02]  /*04b0*/  IMAD.MOV.U32 R28, RZ, RZ, RZ ;  /* 0x000000ffff1c7224 */ /* 0x000fe400078e00ff */
[----:B------:R-:W-:-:S04]  /*04c0*/  IMAD.WIDE R20, R15, 0x4, R18 ;  /* 0x000000040f147825 */ /* 0x000fc800078e0212 */
[----:B------:R-:W-:Y:S01]  /*04d0*/  IMAD.WIDE R34, R11, 0x4, R18 ;  /* 0x000000040b227825 */ /* 0x000fe200078e0212 */
[----:B------:R-:W-:Y:S01]  /*04e0*/  LOP3.LUT R11, R2, 0x30, R3, 0xfe, !PT ;  /* 0x00000030020b7812 */ /* 0x000fe200078efe03 */
[----:B------:R0:W5:Y:S01]  /*04f0*/  @P3 LDG.E.EL R28, desc[UR6][R20.64] ;  /* 0x00000006141c3981 */ /* 0x000162000c2e1900 */
[----:B------:R-:W-:Y:S01]  /*0500*/  ISETP.LT.AND P2, PT, R14, 0x600, !P0 ;  /* 0x000006000e00780c */ /* 0x000fe20004741270 */
[----:B------:R-:W-:Y:S01]  /*0510*/  HFMA2.MMA R15, -RZ, RZ, 0, 0 ;  /* 0x00000000ff0f7435 */ /* 0x000fe200000001ff */
[----:B------:R-:W-:Y:S01]  /*0520*/  IADD3 R10, R33, 0x120, RZ ;  /* 0x00000120210a7810 */ /* 0x000fe20007ffe0ff */
[----:B0-----:R-:W-:-:S05]  /*0530*/  IMAD.HI R20, R11, 0x2aaaaaab, RZ ;  /* 0x2aaaaaab0b147827 */ /* 0x001fca00078e02ff */
[----:B------:R-:W-:Y:S01]  /*0540*/  SHF.R.U32.HI R21, RZ, 0x1f, R20 ;  /* 0x0000001fff157819 */ /* 0x000fe20000011614 */
[----:B------:R-:W-:Y:S01]  /*0550*/  IMAD.WIDE R12, R10, 0x4, R16 ;  /* 0x000000040a0c7825 */ /* 0x000fe200078e0210 */
[----:B------:R-:W-:-:S03]  /*0560*/  IADD3 R14, R33, 0x168, RZ ;  /* 0x00000168210e7810 */ /* 0x000fc60007ffe0ff */
[----:B------:R-:W-:Y:S01]  /*0570*/  IMAD.MOV.U32 R30, RZ, RZ, RZ ;  /* 0x000000ffff1e7224 */ /* 0x000fe200078e00ff */
[----:B------:R0:W5:Y:S05]  /*0580*/  @P3 LDG.E.EL R15, desc[UR6][R12.64] ;  /* 0x000000060c0f3981 */ /* 0x00016a000c2e1900 */
[----:B------:R1:W5:Y:S01]  /*0590*/  @P2 LDG.E.EL R30, desc[UR6][R34.64] ;  /* 0x00000006221e2981 */ /* 0x000362000c2e1900 */
[----:B0-----:R-:W-:Y:S02]  /*05a0*/  MOV R13, RZ ;  /* 0x000000ff000d7202 */ /* 0x001fe40000000f00 */
[----:B------:R-:W-:Y:S01]  /*05b0*/  IADD3 R12, R33, 0x1b0, RZ ;  /* 0x000001b0210c7810 */ /* 0x000fe20007ffe0ff */
[----:B--2---:R-:W-:-:S06]  /*05c0*/  FADD R29, R5, 9.9999997171806853657e-10 ;  /* 0x3089705f051d7421 */ /* 0x004fcc0000000000 */
[----:B------:R-:W0:Y:S02]  /*05d0*/  MUFU.SQRT R29, R29 ;  /* 0x0000001d001d7308 */ /* 0x000e240000002000 */
[----:B0-----:R-:W-:-:S05]  /*05e0*/  FADD R5, R29, 1.00000001335143196e-10 ;  /* 0x2edbe6ff1d057421 */ /* 0x001fca0000000000 */
[----:B------:R-:W-:Y:S01]  /*05f0*/  FSETP.GT.AND P1, PT, R5, 8.50705917302346158658e+37, PT ;  /* 0x7e8000000500780b */ /* 0x000fe20003f24000 */
[----:B---3--:R-:W-:-:S05]  /*0600*/  FMUL R29, R6, 0.25 ;  /* 0x3e800000061d7820 */ /* 0x008fca0000400000 */
[----:B------:R-:W-:Y:S02]  /*0610*/  FSEL R32, R29, R6, P1 ;  /* 0x000000061d207208 */ /* 0x000fe40000800000 */
[----:B------:R-:W-:-:S05]  /*0620*/  LEA.HI.SX32 R29, R20, R21, 0x1a ;  /* 0x00000015141d7211 */ /* 0x000fca00078fd2ff */
[----:B------:R-:W-:Y:S01]  /*0630*/  @P1 FMUL R5, R5, 0.25 ;  /* 0x3e80000005051820 */ /* 0x000fe20000400000 */
[----:B------:R-:W-:Y:S01]  /*0640*/  ISETP.LT.AND P1, PT, R11, 0x600, !P0 ;  /* 0x000006000b00780c */ /* 0x000fe20004721270 */
[----:B------:R-:W-:Y:S01]  /*0650*/  IMAD R37, R29, 0x9, R36 ;  /* 0x000000091d257824 */ /* 0x000fe200078e0224 */
[----:B------:R-:W-:Y:S01]  /*0660*/  HFMA2.MMA R11, -RZ, RZ, 0, 0 ;  /* 0x00000000ff0b7435 */ /* 0x000fe200000001ff */
[----:B------:R-:W-:-:S04]  /*0670*/  IMAD.WIDE R20, R14, 0x4, R16 ;  /* 0x000000040e147825 */ /* 0x000fc800078e0210 */
[----:B------:R-:W-:Y:S01]  /*0680*/  IMAD.MOV.U32 R29, RZ, RZ, RZ ;  /* 0x000000ffff1d7224 */ /* 0x000fe200078e00ff */
[----:B------:R0:W2:Y:S01]  /*0690*/  @P2 LDG.E.EL R13, desc[UR6][R20.64] ;  /* 0x00000006140d2981 */ /* 0x0000a2000c2e1900 */
[----:B-1----:R-:W-:Y:S01]  /*06a0*/  IMAD.WIDE R34, R37, 0x4, R18 ;  /* 0x0000000425227825 */ /* 0x002fe200078e0212 */
[----:B------:R-:W-:-:S04]  /*06b0*/  LOP3.LUT R37, R2, 0x38, R3, 0xfe, !PT ;  /* 0x0000003802257812 */ /* 0x000fc800078efe03 */
[----:B------:R1:W3:Y:S01]  /*06c0*/  @P1 LDG.E.EL R29, desc[UR6][R34.64] ;  /* 0x00000006221d1981 */ /* 0x0002e2000c2e1900 */
[----:B0-----:R-:W-:-:S05]  /*06d0*/  IMAD.WIDE R20, R12, 0x4, R16 ;  /* 0x000000040c147825 */ /* 0x001fca00078e0210 */
[----:B------:R0:W2:Y:S01]  /*06e0*/  @P1 LDG.E.EL R11, desc[UR6][R20.64] ;  /* 0x00000006140b1981 */ /* 0x0000a2000c2e1900 */
[C---:B-1----:R-:W-:Y:S01]  /*06f0*/  IMAD.HI R34, R37.reuse, 0x2aaaaaab, RZ ;  /* 0x2aaaaaab25227827 */ /* 0x042fe200078e02ff */
[----:B------:R-:W-:-:S04]  /*0700*/  ISETP.LT.AND P0, PT, R37, 0x600, !P0 ;  /* 0x000006002500780c */ /* 0x000fc80004701270 */
[----:B0-----:R-:W-:-:S04]  /*0710*/  SHF.R.U32.HI R21, RZ, 0x1f, R34 ;  /* 0x0000001fff157819 */ /* 0x001fc80000011622 */
[----:B------:R-:W-:Y:S01]  /*0720*/  LEA.HI.SX32 R21, R34, R21, 0x1a ;  /* 0x0000001522157211 */ /* 0x000fe200078fd2ff */
[----:B------:R-:W-:-:S04]  /*0730*/  IMAD.MOV.U32 R34, RZ, RZ, RZ ;  /* 0x000000ffff227224 */ /* 0x000fc800078e00ff */
[----:B------:R-:W-:-:S04]  /*0740*/  IMAD R37, R21, 0x9, R36 ;  /* 0x0000000915257824 */ /* 0x000fc800078e0224 */
[----:B------:R-:W-:-:S05]  /*0750*/  IMAD.WIDE R18, R37, 0x4, R18 ;  /* 0x0000000425127825 */ /* 0x000fca00078e0212 */
[----:B------:R0:W2:Y:S01]  /*0760*/  @P0 LDG.E.EL R34, desc[UR6][R18.64] ;  /* 0x0000000612220981 */ /* 0x0000a2000c2e1900 */
[----:B------:R-:W-:Y:S02]  /*0770*/  IADD3 R35, R33, 0x1f8, RZ ;  /* 0x000001f821237810 */ /* 0x000fe40007ffe0ff */
[----:B------:R-:W-:-:S03]  /*0780*/  MOV R36, RZ ;  /* 0x000000ff00247202 */ /* 0x000fc60000000f00 */
[----:B------:R-:W-:Y:S02]  /*0790*/  IMAD.WIDE R20, R35, 0x4, R16 ;  /* 0x0000000423147825 */ /* 0x000fe400078e0210 */
[----:B------:R-:W1:Y:S03]  /*07a0*/  LDC.64 R16, c[0x0][0x220] ;  /* 0x00008800ff107b82 */ /* 0x000e660000000a00 */
[----:B------:R0:W2:Y:S01]  /*07b0*/  @P0 LDG.E.EL R36, desc[UR6][R20.64] ;  /* 0x0000000614240981 */ /* 0x0000a2000c2e1900 */
[----:B----4-:R-:W-:Y:S01]  /*07c0*/  FADD R31, R31, 9.9999997171806853657e-10 ;  /* 0x3089705f1f1f7421 */ /* 0x010fe20000000000 */
[----:B------:R-:W4:Y:S08]  /*07d0*/  MUFU.RCP R5, R5 ;  /* 0x0000000500057308 */ /* 0x000f300000001000 */
[----:B------:R-:W0:Y:S01]  /*07e0*/  MUFU.SQRT R31, R31 ;  /* 0x0000001f001f7308 */ /* 0x000e220000002000 */
[----:B------:R-:W-:Y:S01]  /*07f0*/  FADD R27, R27, 9.9999997171806853657e-10 ;  /* 0x3089705f1b1b7421 */ /* 0x000fe20000000000 */
[----:B----4-:R-:W-:-:S06]  /*0800*/  FMUL R37, R5, R32 ;  /* 0x0000002005257220 */ /* 0x010fcc0000400000 */
[----:B------:R-:W4:Y:S01]  /*0810*/  MUFU.SQRT R27, R27 ;  /* 0x0000001b001b7308 */ /* 0x000f220000002000 */
[----:B-1----:R-:W-:-:S04]  /*0820*/  IMAD.WIDE R32, R33, 0x4, R16 ;  /* 0x0000000421207825 */ /* 0x002fc800078e0210 */
[----:B0-----:R-:W-:Y:S01]  /*0830*/  FADD R18, R31, 1.00000001335143196e-10 ;  /* 0x2edbe6ff1f127421 */ /* 0x001fe20000000000 */
[----:B------:R0:W-:Y:S01]  /*0840*/  @P6 STG.E desc[UR6][R32.64], R37 ;  /* 0x0000002520006986 */ /* 0x0001e2000c101906 */
[----:B------:R-:W-:-:S03]  /*0850*/  FADD R31, R25, 9.9999997171806853657e-10 ;  /* 0x3089705f191f7421 */ /* 0x000fc60000000000 */
[----:B------:R-:W-:Y:S01]  /*0860*/  FSETP.GT.AND P6, PT, R18, 8.50705917302346158658e+37, PT ;  /* 0x7e8000001200780b */ /* 0x000fe20003fc4000 */
[----:B-----5:R-:W-:Y:S02]  /*0870*/  FMUL R19, R22, 0.25 ;  /* 0x3e80000016137820 */ /* 0x020fe40000400000 */
[----:B------:R-:W1:Y:S01]  /*0880*/  MUFU.SQRT R31, R31 ;  /* 0x0000001f001f7308 */ /* 0x000e620000002000 */
[----:B----4-:R-:W-:Y:S02]  /*0890*/  FADD R20, R27, 1.00000001335143196e-10 ;  /* 0x2edbe6ff1b147421 */ /* 0x010fe40000000000 */
[----:B------:R-:W-:Y:S01]  /*08a0*/  FSEL R19, R19, R22, P6 ;  /* 0x0000001613137208 */ /* 0x000fe20003000000 */
[----:B0-----:R-:W-:-:S06]  /*08b0*/  FADD R32, R28, 9.9999997171806853657e-10 ;  /* 0x3089705f1c207421 */ /* 0x001fcc0000000000 */
[----:B------:R-:W-:Y:S01]  /*08c0*/  @P6 FMUL R18, R18, 0.25 ;  /* 0x3e80000012126820 */ /* 0x000fe20000400000 */
[----:B------:R-:W-:Y:S01]  /*08d0*/  FSETP.GT.AND P6, PT, R20, 8.50705917302346158658e+37, PT ;  /* 0x7e8000001400780b */ /* 0x000fe20003fc4000 */
[----:B------:R-:W-:Y:S01]  /*08e0*/  FMUL R5, R24, 0.25 ;  /* 0x3e80000018057820 */ /* 0x000fe20000400000 */
[----:B------:R-:W0:Y:S01]  /*08f0*/  MUFU.SQRT R32, R32 ;  /* 0x0000002000207308 */ /* 0x000e220000002000 */
[----:B-1----:R-:W-:-:S03]  /*0900*/  FADD R21, R31, 1.00000001335143196e-10 ;  /* 0x2edbe6ff1f157421 */ /* 0x002fc60000000000 */
[----:B------:R-:W-:Y:S01]  /*0910*/  FSEL R5, R5, R24, P6 ;  /* 0x0000001805057208 */ /* 0x000fe20003000000 */
[----:B------:R-:W-:-:S06]  /*0920*/  FADD R33, R30, 9.9999997171806853657e-10 ;  /* 0x3089705f1e217421 */ /* 0x000fcc0000000000 */
[----:B------:R-:W-:Y:S01]  /*0930*/  @P6 FMUL R20, R20, 0.25 ;  /* 0x3e80000014146820 */ /* 0x000fe20000400000 */
[----:B------:R-:W-:Y:S01]  /*0940*/  FSETP.GT.AND P6, PT, R21, 8.50705917302346158658e+37, PT ;  /* 0x7e8000001500780b */ /* 0x000fe20003fc4000 */
[----:B------:R-:W-:Y:S01]  /*0950*/  FMUL R25, R26, 0.25 ;  /* 0x3e8000001a197820 */ /* 0x000fe20000400000 */
[----:B------:R-:W1:Y:S01]  /*0960*/  MUFU.SQRT R33, R33 ;  /* 0x0000002100217308 */ /* 0x000e620000002000 */
[----:B0-----:R-:W-:-:S03]  /*0970*/  FADD R28, R32, 1.00000001335143196e-10 ;  /* 0x2edbe6ff201c7421 */ /* 0x001fc60000000000 */
[----:B------:R-:W-:-:S07]  /*0980*/  FSEL R25, R25, R26, P6 ;  /* 0x0000001a19197208 */ /* 0x000fce0003000000 */
[----:B------:R-:W-:Y:S01]  /*0990*/  @P6 FMUL R21, R21, 0.25 ;  /* 0x3e80000015156820 */ /* 0x000fe20000400000 */
[----:B------:R-:W-:Y:S01]  /*09a0*/  FSETP.GT.AND P6, PT, R28, 8.50705917302346158658e+37, PT ;  /* 0x7e8000001c00780b */ /* 0x000fe20003fc4000 */
[----:B------:R-:W-:Y:S01]  /*09b0*/  FMUL R27, R15, 0.25 ;  /* 0x3e8000000f1b7820 */ /* 0x000fe20000400000 */
[----:B-1----:R-:W-:-:S04]  /*09c0*/  FADD R31, R33, 1.00000001335143196e-10 ;  /* 0x2edbe6ff211f7421 */ /* 0x002fc80000000000 */
[----:B------:R-:W-:-:S07]  /*09d0*/  FSEL R27, R27, R15, P6 ;  /* 0x0000000f1b1b7208 */ /* 0x000fce0003000000 */
[----:B------:R-:W-:Y:S01]  /*09e0*/  @P6 FMUL R28, R28, 0.25 ;  /* 0x3e8000001c1c6820 */ /* 0x000fe20000400000 */
[C---:B------:R-:W-:Y:S01]  /*09f0*/  FSETP.GT.AND P6, PT, R31.reuse, 8.50705917302346158658e+37, PT ;  /* 0x7e8000001f00780b */ /* 0x040fe20003fc4000 */
[----:B------:R-:W0:Y:S08]  /*0a00*/  MUFU.RCP R18, R18 ;  /* 0x0000001200127308 */ /* 0x000e300000001000 */
[----:B------:R-:W1:Y:S04]  /*0a10*/  MUFU.RCP R20, R20 ;  /* 0x0000001400147308 */ /* 0x000e680000001000 */
[----:B------:R-:W-:Y:S01]  /*0a20*/  @P6 FMUL R31, R31, 0.25 ;  /* 0x3e8000001f1f6820 */ /* 0x000fe20000400000 */
[----:B0-----:R-:W-:Y:S01]  /*0a30*/  FMUL R19, R18, R19 ;  /* 0x0000001312137220 */ /* 0x001fe20000400000 */
[----:B------:R-:W0:Y:S01]  /*0a40*/  S2UR UR5, SR_CgaCtaId ;  /* 0x00000000000579c3 */ /* 0x000e220000008800 */
[----:B-1----:R-:W-:Y:S01]  /*0a50*/  FMUL R33, R20, R5 ;  /* 0x0000000514217220 */ /* 0x002fe20000400000 */
[----:B------:R-:W-:-:S04]  /*0a60*/  SHF.L.U32 R5, R7, 0x6, RZ ;  /* 0x0000000607057819 */ /* 0x000fc800000006ff */
[----:B------:R-:W-:Y:S01]  /*0a70*/  LOP3.LUT R5, R5, 0x3c0, RZ, 0xc0, !PT ;  /* 0x000003c005057812 */ /* 0x000fe200078ec0ff */
[----:B------:R-:W-:Y:S01]  /*0a80*/  MUFU.RCP R31, R31 ;  /* 0x0000001f001f7308 */ /* 0x000fe20000001000 */
[----:B------:R-:W-:-:S07]  /*0a90*/  UMOV UR4, 0x400 ;  /* 0x0000040000047882 */ /* 0x000fce0000000000 */
[----:B------:R-:W1:Y:S01]  /*0aa0*/  MUFU.RCP R28, R28 ;  /* 0x0000001c001c7308 */ /* 0x000e620000001000 */
[----:B0-----:R-:W-:Y:S01]  /*0ab0*/  UPRMT UR4, UR5, 0x654, UR4 ;  /* 0x0000065405047896 */ /* 0x001fe20008000004 */
[----:B-1----:R-:W-:Y:S01]  /*0ac0*/  FMUL R27, R28, R27 ;  /* 0x0000001b1c1b7220 */ /* 0x002fe20000400000 */
[----:B---3--:R-:W-:-:S06]  /*0ad0*/  FADD R37, R29, 9.9999997171806853657e-10 ;  /* 0x3089705f1d257421 */ /* 0x008fcc0000000000 */
[----:B------:R-:W0:Y:S01]  /*0ae0*/  MUFU.SQRT R37, R37 ;  /* 0x0000002500257308 */ /* 0x000e220000002000 */
[----:B--2---:R-:W-:-:S05]  /*0af0*/  FMUL R30, R13, 0.25 ;  /* 0x3e8000000d1e7820 */ /* 0x004fca0000400000 */
[----:B------:R-:W-:Y:S01]  /*0b00*/  FSEL R30, R30, R13, P6 ;  /* 0x0000000d1e1e7208 */ /* 0x000fe20003000000 */
[----:B0-----:R-:W-:Y:S01]  /*0b10*/  FADD R32, R37, 1.00000001335143196e-10 ;  /* 0x2edbe6ff25207421 */ /* 0x001fe20000000000 */
[----:B------:R-:W-:-:S06]  /*0b20*/  FADD R34, R34, 9.9999997171806853657e-10 ;  /* 0x3089705f22227421 */ /* 0x000fcc0000000000 */
[----:B------:R-:W0:Y:S01]  /*0b30*/  MUFU.SQRT R34, R34 ;  /* 0x0000002200227308 */ /* 0x000e220000002000 */
[----:B------:R-:W-:Y:S01]  /*0b40*/  FSETP.GT.AND P6, PT, R32, 8.50705917302346158658e+37, PT ;  /* 0x7e8000002000780b */ /* 0x000fe20003fc4000 */
[----:B------:R-:W-:Y:S01]  /*0b50*/  FMUL R29, R11, 0.25 ;  /* 0x3e8000000b1d7820 */ /* 0x000fe20000400000 */
[----:B------:R-:W-:-:S04]  /*0b60*/  SHF.R.U32.HI R37, RZ, 0x4, R7 ;  /* 0x00000004ff257819 */ /* 0x000fc80000011607 */
[----:B------:R-:W-:Y:S01]  /*0b70*/  FSEL R29, R29, R11, P6 ;  /* 0x0000000b1d1d7208 */ /* 0x000fe20003000000 */
[----:B0-----:R-:W-:-:S06]  /*0b80*/  FADD R18, R34, 1.00000001335143196e-10 ;  /* 0x2edbe6ff22127421 */ /* 0x001fcc0000000000 */
[----:B------:R-:W-:Y:S01]  /*0b90*/  @P6 FMUL R32, R32, 0.25 ;  /* 0x3e80000020206820 */ /* 0x000fe20000400000 */
[----:B------:R-:W-:Y:S02]  /*0ba0*/  FSETP.GT.AND P6, PT, R18, 8.50705917302346158658e+37, PT ;  /* 0x7e8000001200780b */ /* 0x000fe40003fc4000 */
[----:B------:R-:W-:-:S04]  /*0bb0*/  SGXT.U32 R37, R37, 0x3 ;  /* 0x000000032525781a */ /* 0x000fc80000000000 */
[----:B------:R-:W-:-:S04]  /*0bc0*/  LOP3.LUT R37, R5, R37, RZ, 0xfc, !PT ;  /* 0x0000002505257212 */ /* 0x000fc800078efcff */
[----:B------:R-:W-:Y:S01]  /*0bd0*/  LEA.HI R20, R5, R37, RZ, 0x1c ;  /* 0x0000002505147211 */ /* 0x000fe200078fe0ff */
[----:B------:R-:W-:Y:S02]  /*0be0*/  FMUL R5, R36, 0.25 ;  /* 0x3e80000024057820 */ /* 0x000fe40000400000 */
[----:B------:R-:W-:-:S03]  /*0bf0*/  @P6 FMUL R18, R18, 0.25 ;  /* 0x3e80000012126820 */ /* 0x000fc60000400000 */
[----:B------:R-:W-:Y:S02]  /*0c00*/  FSEL R5, R5, R36, P6 ;  /* 0x0000002405057208 */ /* 0x000fe40003000000 */
[----:B------:R-:W-:Y:S01]  /*0c10*/  ISETP.NE.AND P6, PT, R0, RZ, PT ;  /* 0x000000ff0000720c */ /* 0x000fe20003fc5270 */
[----:B------:R-:W0:Y:S01]  /*0c20*/  MUFU.RCP R18, R18 ;  /* 0x0000001200127308 */ /* 0x000e220000001000 */
[----:B------:R-:W-:-:S07]  /*0c30*/  LEA R37, R20, UR4, 0x2 ;  /* 0x0000000414257c11 */ /* 0x000fce000f8e10ff */
[----:B------:R1:W2:Y:S08]  /*0c40*/  MUFU.RCP R0, R21 ;  /* 0x0000001500007308 */ /* 0x0002b00000001000 */
[----:B------:R-:W3:Y:S01]  /*0c50*/  MUFU.RCP R32, R32 ;  /* 0x0000002000207308 */ /* 0x000ee20000001000 */
[----:B-1----:R-:W-:-:S04]  /*0c60*/  IMAD.WIDE R20, R9, 0x4, R16 ;  /* 0x0000000409147825 */ /* 0x002fc800078e0210 */
[----:B------:R-:W-:Y:S01]  /*0c70*/  FMUL R30, R31, R30 ;  /* 0x0000001e1f1e7220 */ /* 0x000fe20000400000 */
[----:B------:R-:W-:Y:S01]  /*0c80*/  IMAD.SHL.U32 R9, R7, 0x4, RZ ;  /* 0x0000000407097824 */ /* 0x000fe200078e00ff */
[----:B------:R1:W-:Y:S01]  /*0c90*/  STS [R37+0x20], R22 ;  /* 0x0000201625007388 */ /* 0x0003e20000000800 */
[----:B0-----:R-:W-:Y:S01]  /*0ca0*/  FMUL R31, R18, R5 ;  /* 0x00000005121f7220 */ /* 0x001fe20000400000 */
[----:B--2---:R-:W-:Y:S02]  /*0cb0*/  FMUL R0, R0, R25 ;  /* 0x0000001900007220 */ /* 0x004fe40000400000 */
[----:B------:R-:W-:Y:S01]  /*0cc0*/  LOP3.LUT R5, R9, 0x1fc, RZ, 0xc0, !PT ;  /* 0x000001fc09057812 */ /* 0x000fe200078ec0ff */
[----:B------:R0:W-:Y:S01]  /*0cd0*/  STS [R37+0xc0], R11 ;  /* 0x0000c00b25007388 */ /* 0x0001e20000000800 */
[----:B------:R-:W-:-:S04]  /*0ce0*/  IMAD.WIDE R8, R8, 0x4, R16 ;  /* 0x0000000408087825 */ /* 0x000fc800078e0210 */
[--C-:B-1----:R-:W-:Y:S01]  /*0cf0*/  IMAD.WIDE R22, R23, 0x4, R16.reuse ;  /* 0x0000000417167825 */ /* 0x102fe200078e0210 */
[----:B------:R1:W-:Y:S03]  /*0d00*/  STS [R37+0x80], R15 ;  /* 0x0000800f25007388 */ /* 0x0003e60000000800 */
[----:B---3--:R-:W-:Y:S01]  /*0d10*/  FMUL R29, R32, R29 ;  /* 0x0000001d201d7220 */ /* 0x008fe20000400000 */
[--C-:B0-----:R-:W-:Y:S01]  /*0d20*/  IMAD.WIDE R10, R10, 0x4, R16.reuse ;  /* 0x000000040a0a7825 */ /* 0x101fe200078e0210 */
[----:B------:R0:W-:Y:S04]  /*0d30*/  STS [R37+0xa0], R13 ;  /* 0x0000a00d25007388 */ /* 0x0001e80000000800 */
[----:B------:R2:W-:Y:S01]  /*0d40*/  STS [R37+0x40], R24 ;  /* 0x0000401825007388 */ /* 0x0005e20000000800 */
[----:B-1----:R-:W-:-:S03]  /*0d50*/  IMAD.WIDE R14, R14, 0x4, R16 ;  /* 0x000000040e0e7825 */ /* 0x002fc600078e0210 */
[----:B------:R-:W-:Y:S01]  /*0d60*/  @P6 STG.E desc[UR6][R20.64], R19 ;  /* 0x0000001314006986 */ /* 0x000fe2000c101906 */
[----:B0-----:R-:W-:-:S03]  /*0d70*/  IMAD.WIDE R12, R12, 0x4, R16 ;  /* 0x000000040c0c7825 */ /* 0x001fc600078e0210 */
[----:B------:R-:W-:Y:S01]  /*0d80*/  @P5 STG.E desc[UR6][R22.64], R33 ;  /* 0x0000002116005986 */ /* 0x000fe2000c101906 */
[----:B--2---:R-:W-:-:S03]  /*0d90*/  IMAD.WIDE R24, R35, 0x4, R16 ;  /* 0x0000000423187825 */ /* 0x004fc600078e0210 */
[----:B------:R-:W-:Y:S04]  /*0da0*/  @P4 STG.E desc[UR6][R8.64], R0 ;  /* 0x0000000008004986 */ /* 0x000fe8000c101906 */
[----:B------:R-:W-:Y:S04]  /*0db0*/  @P3 STG.E desc[UR6][R10.64], R27 ;  /* 0x0000001b0a003986 */ /* 0x000fe8000c101906 */
[----:B------:R-:W-:Y:S04]  /*0dc0*/  @P2 STG.E desc[UR6][R14.64], R30 ;  /* 0x0000001e0e002986 */ /* 0x000fe8000c101906 */
[----:B------:R-:W-:Y:S04]  /*0dd0*/  @P1 STG.E desc[UR6][R12.64], R29 ;  /* 0x0000001d0c001986 */ /* 0x000fe8000c101906 */
[----:B------:R0:W-:Y:S04]  /*0de0*/  STS [R37], R6 ;  /* 0x0000000625007388 */ /* 0x0001e80000000800 */
[----:B------:R-:W-:Y:S04]  /*0df0*/  STS [R37+0x60], R26 ;  /* 0x0000601a25007388 */ /* 0x000fe80000000800 */
[----:B------:R-:W-:Y:S04]  /*0e00*/  STS [R37+0xe0], R36 ;  /* 0x0000e02425007388 */ /* 0x000fe80000000800 */
[----:B------:R-:W-:Y:S01]  /*0e10*/  @P0 STG.E desc[UR6][R24.64], R31 ;  /* 0x0000001f18000986 */ /* 0x000fe2000c101906 */
[----:B0-----:R-:W-:-:S04]  /*0e20*/  SHF.R.U32.HI R6, RZ, 0x2, R7 ;  /* 0x00000002ff067819 */ /* 0x001fc80000011607 */
[----:B------:R-:W-:-:S04]  /*0e30*/  LOP3.LUT R6, R6, 0x1c, RZ, 0xc0, !PT ;  /* 0x0000001c06067812 */ /* 0x000fc800078ec0ff */
[----:B------:R-:W-:-:S04]  /*0e40*/  IADD3 R6, R5, R6, RZ ;  /* 0x0000000605067210 */ /* 0x000fc80007ffe0ff */
[----:B------:R-:W-:Y:S01]  /*0e50*/  LEA R16, R6, UR4, 0x2 ;  /* 0x0000000406107c11 */ /* 0x000fe2000f8e10ff */
[----:B------:R-:W-:Y:S01]  /*0e60*/  BAR.SYNC.DEFER_BLOCKING 0x0 ;  /* 0x0000000000007b1d */ /* 0x000fe20000010000 */
[----:B------:R-:W-:-:S04]  /*0e70*/  SHF.L.U32 R7, R7, 0x2, RZ ;  /* 0x0000000207077819 */ /* 0x000fc800000006ff */
[----:B------:R-:W-:-:S03]  /*0e80*/  LOP3.LUT R2, R2, 0x3c, R7, 0xf8, !PT ;  /* 0x0000003c02027812 */ /* 0x000fc600078ef807 */
[----:B------:R-:W0:Y:S02]  /*0e90*/  LDC.64 R6, c[0x0][0x228] ;  /* 0x00008a00ff067b82 */ /* 0x000e240000000a00 */
[----:B------:R-:W-:Y:S01]  /*0ea0*/  IMAD.HI R20, R2, 0x2aaaaaab, RZ ;  /* 0x2aaaaaab02147827 */ /* 0x000fe200078e02ff */
[----:B------:R-:W1:Y:S04]  /*0eb0*/  LDS.128 R16, [R16] ;  /* 0x0000000010107984 */ /* 0x000e680000000c00 */
[----:B------:R-:W-:-:S04]  /*0ec0*/  SHF.R.U32.HI R9, RZ, 0x1f, R20 ;  /* 0x0000001fff097819 */ /* 0x000fc80000011614 */
[----:B------:R-:W-:Y:S02]  /*0ed0*/  LEA.HI.SX32 R9, R20, R9, 0x1a ;  /* 0x0000000914097211 */ /* 0x000fe400078fd2ff */
[----:B------:R-:W-:Y:S02]  /*0ee0*/  ISETP.GE.AND P0, PT, R2, 0x600, PT ;  /* 0x000006000200780c */ /* 0x000fe40003f06270 */
[----:B------:R-:W-:Y:S01]  /*0ef0*/  LOP3.LUT R0, R4, R3, RZ, 0xfc, !PT ;  /* 0x0000000304007212 */ /* 0x000fe200078efcff */
[----:B------:R-:W-:Y:S01]  /*0f00*/  IMAD R2, R9, -0x180, R2 ;  /* 0xfffffe8009027824 */ /* 0x000fe200078e0202 */
[----:B------:R-:W-:Y:S02]  /*0f10*/  LOP3.LUT R8, R5, 0x200, RZ, 0xfc, !PT ;  /* 0x0000020005087812 */ /* 0x000fe400078efcff */
[----:B------:R-:W-:Y:S01]  /*0f20*/  LOP3.LUT R4, R4, 0x8, R3, 0xfe, !PT ;  /* 0x0000000804047812 */ /* 0x000fe200078efe03 */
[----:B------:R-:W-:Y:S01]  /*0f30*/  IMAD R9, R9, 0xd80, R2 ;  /* 0x00000d8009097824 */ /* 0x000fe200078e0202 */
[----:B------:R-:W-:-:S02]  /*0f40*/  ISETP.LT.AND P1, PT, R0, 0x9, !P0 ;  /* 0x000000090000780c */ /* 0x000fc40004721270 */
[----:B------:R-:W-:Y:S02]  /*0f50*/  SHF.R.U32.HI R8, RZ, 0x4, R8 ;  /* 0x00000004ff087819 */ /* 0x000fe40000011608 */
[----:B------:R-:W-:Y:S01]  /*0f60*/  ISETP.LT.AND P0, PT, R4, 0x9, !P0 ;  /* 0x000000090400780c */ /* 0x000fe20004701270 */
[----:B------:R-:W-:Y:S01]  /*0f70*/  IMAD R3, R0, 0x180, R9 ;  /* 0x0000018000037824 */ /* 0x000fe200078e0209 */
[----:B------:R-:W-:-:S03]  /*0f80*/  LOP3.LUT R8, R8, 0x3c, RZ, 0xc0, !PT ;  /* 0x0000003c08087812 */ /* 0x000fc600078ec0ff */
[----:B0-----:R-:W-:Y:S01]  /*0f90*/  IMAD.WIDE R2, R3, 0x4, R6 ;  /* 0x0000000403027825 */ /* 0x001fe200078e0206 */
[----:B------:R-:W-:-:S04]  /*0fa0*/  IADD3 R8, R5, R8, RZ ;  /* 0x0000000805087210 */ /* 0x000fc80007ffe0ff */
[----:B------:R-:W-:Y:S01]  /*0fb0*/  LEA R8, R8, UR4, 0x2 ;  /* 0x0000000408087c11 */ /* 0x000fe2000f8e10ff */
[----:B-1----:R0:W-:Y:S02]  /*0fc0*/  @P1 STG.E.128 desc[UR6][R2.64], R16 ;  /* 0x0000001002001986 */ /* 0x0021e4000c101d06 */
[----:B0-----:R-:W-:Y:S05]  /*0fd0*/  @!P0 EXIT ;  /* 0x000000000000894d */ /* 0x001fea0003800000 */
[----:B------:R-:W0:Y:S01]  /*0fe0*/  LDS.128 R12, [R8+0x800] ;  /* 0x00080000080c7984 */ /* 0x000e220000000c00 */
[----:B------:R-:W-:-:S04]  /*0ff0*/  IMAD R9, R4, 0x180, R9 ;  /* 0x0000018004097824 */ /* 0x000fc800078e0209 */
[----:B------:R-:W-:-:S05]  /*1000*/  IMAD.WIDE R6, R9, 0x4, R6 ;  /* 0x0000000409067825 */ /* 0x000fca00078e0206 */
[----:B0-----:R-:W-:Y:S01]  /*1010*/  STG.E.128 desc[UR6][R6.64], R12 ;  /* 0x0000000c06007986 */ /* 0x001fe2000c101d06 */
[----:B------:R-:W-:Y:S05]  /*1020*/  EXIT ;  /* 0x000000000000794d */ /* 0x000fea0003800000 */
.L_x_0:
[----:B------:R-:W-:-:S00]  /*1030*/  BRA `(.L_x_0) ;  /* 0xfffffffc00fc7947 */ /* 0x000fc0000383ffff */
[----:B------:R-:W-:-:S00]  /*1040*/  NOP ;  /* 0x0000000000007918 */ /* 0x000fc00000000000 */
        /* <DEDUP_REMOVED lines=11> */
.L_x_1:


//--------------------- .nv.global.init           --------------------------
	.section	.nv.global.init,"aw",@progbits
.nv.global.init:
	.type		_$_str,@object
	.size		_$_str,(_$_str_$_2 - _$_str)
_$_str:
        /*0000*/ 	.byte	0x5f, 0x5f, 0x43, 0x55, 0x44, 0x41, 0x5f, 0x46, 0x54, 0x5a, 0x00
	.type		_$_str_$_2,@object
	.size		_$_str_$_2,(.L_1 - _$_str_$_2)
_$_str_$_2:
        /*000b*/ 	.byte	0x5f, 0x5f, 0x43, 0x55, 0x44, 0x41, 0x5f, 0x50, 0x52, 0x45, 0x43, 0x5f, 0x53, 0x51, 0x52, 0x54
        /*001b*/ 	.byte	0x00
.L_1:


//--------------------- .nv.shared.triton_poi_fused_add_convolution_div_sqrt_25 --------------------------
	.section	.nv.shared.triton_poi_fused_add_convolution_div_sqrt_25,"aw",@nobits
	.sectionflags	@""
	.align	16
	.zero		1024


//--------------------- .nv.constant0.triton_poi_fused_add_convolution_div_sqrt_25 --------------------------
	.section	.nv.constant0.triton_poi_fused_add_convolution_div_sqrt_25,"a",@progbits
	.sectionflags	@""
	.align	4
.nv.constant0.triton_poi_fused_add_convolution_div_sqrt_25:
	.zero		568
